//
// Generated by NVIDIA NVVM Compiler
//
// Compiler Build ID: CL-36424714
// Cuda compilation tools, release 13.0, V13.0.88
// Based on NVVM 20.0.0
//

.version 9.0
.target sm_100
.address_size 64

	// .globl	_Z19vectorScalarProductPfS_S_i
.extern .func  (.param .b32 func_retval0) vprintf
(
	.param .b64 vprintf_param_0,
	.param .b64 vprintf_param_1
)
;
.global .align 1 .b8 $str[7] = {108, 101, 103, 117, 195, 169};
.extern .shared .align 16 .b8 sdata[];

.visible .entry _Z19vectorScalarProductPfS_S_i(
	.param .u64 .ptr .align 1 _Z19vectorScalarProductPfS_S_i_param_0,
	.param .u64 .ptr .align 1 _Z19vectorScalarProductPfS_S_i_param_1,
	.param .u64 .ptr .align 1 _Z19vectorScalarProductPfS_S_i_param_2,
	.param .u32 _Z19vectorScalarProductPfS_S_i_param_3
)
{
	.reg .pred 	%p<2>;
	.reg .b32 	%r<17>;
	.reg .b32 	%f<8>;
	.reg .b64 	%rd<16>;
	.reg .b64 	%fd<5>;

	ld.param.u64 	%rd4, [_Z19vectorScalarProductPfS_S_i_param_0];
	ld.param.u64 	%rd2, [_Z19vectorScalarProductPfS_S_i_param_1];
	ld.param.u64 	%rd3, [_Z19vectorScalarProductPfS_S_i_param_2];
	ld.param.u32 	%r4, [_Z19vectorScalarProductPfS_S_i_param_3];
	cvta.to.global.u64 	%rd1, %rd4;
	mov.u64 	%rd5, $str;
	cvta.global.u64 	%rd6, %rd5;
	{ // callseq 0, 0
	.param .b64 param0;
	st.param.b64 	[param0], %rd6;
	.param .b64 param1;
	st.param.b64 	[param1], 0;
	.param .b32 retval0;
	call.uni (retval0), 
	vprintf, 
	(
	param0, 
	param1
	);
	ld.param.b32 	%r5, [retval0];
	} // callseq 0
	mov.u32 	%r7, %ctaid.x;
	mov.u32 	%r8, %ntid.x;
	mul.lo.s32 	%r1, %r7, %r8;
	mov.u32 	%r2, %tid.x;
	add.s32 	%r3, %r1, %r2;
	setp.lt.u32 	%p1, %r3, %r4;
	@%p1 bra 	$L__BB0_2;
	mul.wide.u32 	%rd7, %r3, 4;
	add.s64 	%rd8, %rd1, %rd7;
	ld.global.f32 	%f7, [%rd8];
	mov.f64 	%fd4, 0d3FF0000000000000;
	bra.uni 	$L__BB0_3;
$L__BB0_2:
	mul.wide.u32 	%rd9, %r3, 4;
	add.s64 	%rd10, %rd1, %rd9;
	ld.global.f32 	%f7, [%rd10];
	cvt.f64.f32 	%fd4, %f7;
$L__BB0_3:
	cvta.to.global.u64 	%rd11, %rd2;
	cvta.to.global.u64 	%rd12, %rd3;
	cvt.rzi.s32.f64 	%r9, %fd4;
	shl.b32 	%r10, %r2, 2;
	mov.u32 	%r11, sdata;
	add.s32 	%r12, %r11, %r10;
	st.shared.u32 	[%r12], %r9;
	mul.wide.u32 	%rd13, %r3, 4;
	add.s64 	%rd14, %rd11, %rd13;
	ld.global.f32 	%f4, [%rd14];
	mul.f32 	%f5, %f7, %f4;
	cvt.rzi.s32.f32 	%r13, %f5;
	shl.b32 	%r14, %r1, 2;
	add.s32 	%r15, %r12, %r14;
	st.shared.u32 	[%r15], %r13;
	ld.shared.u32 	%r16, [%r12];
	cvt.rn.f32.s32 	%f6, %r16;
	add.s64 	%rd15, %rd12, %rd13;
	st.global.f32 	[%rd15], %f6;
	ret;

}


// ===== COMPILED SASS (sm_100) =====

	.target	sm_100

	.elftype	@"ET_EXEC"


//--------------------- .note.nv.tkinfo           --------------------------
	.section	.note.nv.tkinfo,"",@"SHT_NOTE"
	.sectionflags	@"SHF_NOTE_NV_TKINFO"
	.tkinfo
        /*0018*/ 	.word	0x00000002
        /*0030*/ 	.string	""
        /*0030*/ 	.string	"ptxas"
        /*0030*/ 	.string	"Cuda compilation tools, release 13.0, V13.0.88"
        /*0030*/ 	.string	"Build cuda_13.0.r13.0/compiler.36424714_0"
        /*0030*/ 	.string	"-arch sm_100 -m 64 "



//--------------------- .note.nv.cuinfo           --------------------------
	.section	.note.nv.cuinfo,"",@"SHT_NOTE"
	.sectionflags	@"SHF_NOTE_NV_CUINFO"
        /*0018*/ 	.short	0x0002
        /*001a*/ 	.short	0x0064
        /*001c*/ 	.short	0x0082
	.zero		2


//--------------------- .nv.info                  --------------------------
	.section	.nv.info,"",@"SHT_CUDA_INFO"
	.align	4


	//----- nvinfo : EIATTR_REGCOUNT
	.align		4
        /*0000*/ 	.byte	0x04, 0x2f
        /*0002*/ 	.short	(.L_2 - .L_1)
	.align		4
.L_1:
        /*0004*/ 	.word	index@(_Z19vectorScalarProductPfS_S_i)
        /*0008*/ 	.word	0x00000018


	//----- nvinfo : EIATTR_FRAME_SIZE
	.align		4
.L_2:
        /*000c*/ 	.byte	0x04, 0x11
        /*000e*/ 	.short	(.L_4 - .L_3)
	.align		4
.L_3:
        /*0010*/ 	.word	index@(_Z19vectorScalarProductPfS_S_i)
        /*0014*/ 	.word	0x00000000


	//----- nvinfo : EIATTR_MIN_STACK_SIZE
	.align		4
.L_4:
        /*0018*/ 	.byte	0x04, 0x12
        /*001a*/ 	.short	(.L_6 - .L_5)
	.align		4
.L_5:
        /*001c*/ 	.word	index@(_Z19vectorScalarProductPfS_S_i)
        /*0020*/ 	.word	0x00000000
.L_6:


//--------------------- .nv.compat                --------------------------
	.section	.nv.compat,"",@"SHT_CUDA_COMPAT_INFO"
	.align	4
        /*0000*/ 	.byte	0x02, 0x09, 0x00, 0x00, 0x02, 0x02, 0x01, 0x00, 0x02, 0x05, 0x05, 0x00, 0x03, 0x07, 0x01, 0x01
        /*0010*/ 	.byte	0x02, 0x03, 0x00, 0x00, 0x02, 0x06, 0x01, 0x00, 0x04, 0x0b, 0x08, 0x00, 0x09, 0x00, 0x00, 0x00
        /*0020*/ 	.byte	0x00, 0x00, 0x00, 0x00


//--------------------- .nv.info._Z19vectorScalarProductPfS_S_i --------------------------
	.section	.nv.info._Z19vectorScalarProductPfS_S_i,"",@"SHT_CUDA_INFO"
	.sectionflags	@""
	.align	4


	//----- nvinfo : EIATTR_CUDA_API_VERSION
	.align		4
        /*0000*/ 	.byte	0x04, 0x37
        /*0002*/ 	.short	(.L_8 - .L_7)
.L_7:
        /*0004*/ 	.word	0x00000082


	//----- nvinfo : EIATTR_KPARAM_INFO
	.align		4
.L_8:
        /*0008*/ 	.byte	0x04, 0x17
        /*000a*/ 	.short	(.L_10 - .L_9)
.L_9:
        /*000c*/ 	.word	0x00000000
        /*0010*/ 	.short	0x0003
        /*0012*/ 	.short	0x0018
        /*0014*/ 	.byte	0x00, 0xf0, 0x11, 0x00


	//----- nvinfo : EIATTR_KPARAM_INFO
	.align		4
.L_10:
        /*0018*/ 	.byte	0x04, 0x17
        /*001a*/ 	.short	(.L_12 - .L_11)
.L_11:
        /*001c*/ 	.word	0x00000000
        /*0020*/ 	.short	0x0002
        /*0022*/ 	.short	0x0010
        /*0024*/ 	.byte	0x00, 0xf5, 0x21, 0x00


	//----- nvinfo : EIATTR_KPARAM_INFO
	.align		4
.L_12:
        /*0028*/ 	.byte	0x04, 0x17
        /*002a*/ 	.short	(.L_14 - .L_13)
.L_13:
        /*002c*/ 	.word	0x00000000
        /*0030*/ 	.short	0x0001
        /*0032*/ 	.short	0x0008
        /*0034*/ 	.byte	0x00, 0xf5, 0x21, 0x00


	//----- nvinfo : EIATTR_KPARAM_INFO
	.align		4
.L_14:
        /*0038*/ 	.byte	0x04, 0x17
        /*003a*/ 	.short	(.L_16 - .L_15)
.L_15:
        /*003c*/ 	.word	0x00000000
        /*0040*/ 	.short	0x0000
        /*0042*/ 	.short	0x0000
        /*0044*/ 	.byte	0x00, 0xf5, 0x21, 0x00


	//----- nvinfo : EIATTR_SPARSE_MMA_MASK
	.align		4
.L_16:
        /*0048*/ 	.byte	0x03, 0x50
        /*004a*/ 	.short	0x0000


	//----- nvinfo : EIATTR_MAXREG_COUNT
	.align		4
        /*004c*/ 	.byte	0x03, 0x1b
        /*004e*/ 	.short	0x00ff


	//----- nvinfo : EIATTR_EXTERNS
	.align		4
        /*0050*/ 	.byte	0x04, 0x0f
        /*0052*/ 	.short	(.L_18 - .L_17)


	//   ....[0]....
	.align		4
.L_17:
        /*0054*/ 	.word	index@(vprintf)


	//----- nvinfo : EIATTR_MERCURY_ISA_VERSION
	.align		4
.L_18:
        /*0058*/ 	.byte	0x03, 0x5f
        /*005a*/ 	.short	0x0101


	//----- nvinfo : EIATTR_VRC_CTA_INIT_COUNT
	.align		4
        /*005c*/ 	.byte	0x02, 0x4a
	.zero		1
	.zero		1


	//----- nvinfo : EIATTR_SYSCALL_OFFSETS
	.align		4
        /*0060*/ 	.byte	0x04, 0x46
        /*0062*/ 	.short	(.L_20 - .L_19)


	//   ....[0]....
.L_19:
        /*0064*/ 	.word	0x00000080


	//----- nvinfo : EIATTR_EXIT_INSTR_OFFSETS
	.align		4
.L_20:
        /*0068*/ 	.byte	0x04, 0x1c
        /*006a*/ 	.short	(.L_22 - .L_21)


	//   ....[0]....
.L_21:
        /*006c*/ 	.word	0x00000290


	//----- nvinfo : EIATTR_CBANK_PARAM_SIZE
	.align		4
.L_22:
        /*0070*/ 	.byte	0x03, 0x19
        /*0072*/ 	.short	0x001c


	//----- nvinfo : EIATTR_PARAM_CBANK
	.align		4
        /*0074*/ 	.byte	0x04, 0x0a
        /*0076*/ 	.short	(.L_24 - .L_23)
	.align		4
.L_23:
        /*0078*/ 	.word	index@(.nv.constant0._Z19vectorScalarProductPfS_S_i)
        /*007c*/ 	.short	0x0380
        /*007e*/ 	.short	0x001c


	//----- nvinfo : EIATTR_SW_WAR
	.align		4
.L_24:
        /*0080*/ 	.byte	0x04, 0x36
        /*0082*/ 	.short	(.L_26 - .L_25)
.L_25:
        /*0084*/ 	.word	0x00000008
.L_26:


//--------------------- .nv.callgraph             --------------------------
	.section	.nv.callgraph,"",@"SHT_CUDA_CALLGRAPH"
	.align	4
	.sectionentsize	8
	.align		4
        /*0000*/ 	.word	0x00000000
	.align		4
        /*0004*/ 	.word	0xffffffff
	.align		4
        /*0008*/ 	.word	index@(_Z19vectorScalarProductPfS_S_i)
	.align		4
        /*000c*/ 	.word	index@(vprintf)
	.align		4
        /*0010*/ 	.word	0x00000000
	.align		4
        /*0014*/ 	.word	0xfffffffe
	.align		4
        /*0018*/ 	.word	0x00000000
	.align		4
        /*001c*/ 	.word	0xfffffffd
	.align		4
        /*0020*/ 	.word	0x00000000
	.align		4
        /*0024*/ 	.word	0xfffffffc


//--------------------- .nv.constant4             --------------------------
	.section	.nv.constant4,"a",@progbits
	.align	8
	.align		8
.nv.constant4:
        /*0000*/ 	.dword	vprintf
	.align		8
        /*0008*/ 	.dword	$str


//--------------------- .text._Z19vectorScalarProductPfS_S_i --------------------------
	.section	.text._Z19vectorScalarProductPfS_S_i,"ax",@progbits
	.align	128
        .global         _Z19vectorScalarProductPfS_S_i
        .type           _Z19vectorScalarProductPfS_S_i,@function
        .size           _Z19vectorScalarProductPfS_S_i,(.L_x_2 - _Z19vectorScalarProductPfS_S_i)
        .other          _Z19vectorScalarProductPfS_S_i,@"STO_CUDA_ENTRY STV_DEFAULT"
_Z19vectorScalarProductPfS_S_i:
.text._Z19vectorScalarProductPfS_S_i:
[----:B------:R-:W0:Y:S01]  /*0000*/  LDC R1, c[0x0][0x37c] ;  /* 0x0000df00ff017b82 */ /* 0x000e220000000800 */
[----:B------:R-:W-:Y:S01]  /*0010*/  MOV R0, 0x0 ;  /* 0x0000000000007802 */ /* 0x000fe20000000f00 */
[----:B------:R-:W1:Y:S01]  /*0020*/  LDCU.64 UR4, c[0x4][0x8] ;  /* 0x01000100ff0477ac */ /* 0x000e620008000a00 */
[----:B------:R-:W-:-:S05]  /*0030*/  CS2R R6, SRZ ;  /* 0x0000000000067805 */ /* 0x000fca000001ff00 */
[----:B------:R2:W3:Y:S01]  /*0040*/  LDC.64 R2, c[0x4][R0] ;  /* 0x0100000000027b82 */ /* 0x0004e20000000a00 */
[----:B-1----:R-:W-:Y:S02]  /*0050*/  IMAD.U32 R4, RZ, RZ, UR4 ;  /* 0x00000004ff047e24 */ /* 0x002fe4000f8e00ff */
[----:B--2---:R-:W-:-:S07]  /*0060*/  IMAD.U32 R5, RZ, RZ, UR5 ;  /* 0x00000005ff057e24 */ /* 0x004fce000f8e00ff */
[----:B------:R-:W-:-:S07]  /*0070*/  LEPC R20, `(.L_x_0) ;  /* 0x000000001014794e */ /* 0x000fce0000000000 */
[----:B0--3--:R-:W-:Y:S05]  /*0080*/  CALL.ABS.NOINC R2 ;  /* 0x0000000002007343 */ /* 0x009fea0003c00000 */
.L_x_0:
[----:B------:R-:W0:Y:S01]  /*0090*/  S2R R11, SR_TID.X ;  /* 0x00000000000b7919 */ /* 0x000e220000002100 */
[----:B------:R-:W1:Y:S01]  /*00a0*/  S2UR UR4, SR_CTAID.X ;  /* 0x00000000000479c3 */ /* 0x000e620000002500 */
[----:B------:R-:W2:Y:S07]  /*00b0*/  LDCU.64 UR6, c[0x0][0x358] ;  /* 0x00006b00ff0677ac */ /* 0x000eae0008000a00 */
[----:B------:R-:W1:Y:S08]  /*00c0*/  LDC R0, c[0x0][0x360] ;  /* 0x0000d800ff007b82 */ /* 0x000e700000000800 */
[----:B------:R-:W3:Y:S08]  /*00d0*/  LDC.64 R2, c[0x0][0x380] ;  /* 0x0000e000ff027b82 */ /* 0x000ef00000000a00 */
[----:B------:R-:W4:Y:S01]  /*00e0*/  LDC.64 R6, c[0x0][0x388] ;  /* 0x0000e200ff067b82 */ /* 0x000f220000000a00 */
[----:B-1----:R-:W-:Y:S01]  /*00f0*/  IMAD R0, R0, UR4, RZ ;  /* 0x0000000400007c24 */ /* 0x002fe2000f8e02ff */
[----:B------:R-:W1:Y:S04]  /*0100*/  LDCU UR4, c[0x0][0x398] ;  /* 0x00007300ff0477ac */ /* 0x000e680008000800 */
[----:B0-----:R-:W-:-:S05]  /*0110*/  IADD3 R9, PT, PT, R0, R11, RZ ;  /* 0x0000000b00097210 */ /* 0x001fca0007ffe0ff */
[----:B---3--:R-:W-:-:S06]  /*0120*/  IMAD.WIDE.U32 R2, R9, 0x4, R2 ;  /* 0x0000000409027825 */ /* 0x008fcc00078e0002 */
[----:B--2---:R-:W2:Y:S01]  /*0130*/  LDG.E R2, desc[UR6][R2.64] ;  /* 0x0000000602027981 */ /* 0x004ea2000c1e1900 */
[----:B----4-:R-:W-:-:S06]  /*0140*/  IMAD.WIDE.U32 R6, R9, 0x4, R6 ;  /* 0x0000000409067825 */ /* 0x010fcc00078e0006 */
[----:B------:R-:W3:Y:S01]  /*0150*/  LDG.E R7, desc[UR6][R6.64] ;  /* 0x0000000606077981 */ /* 0x000ee2000c1e1900 */
[----:B-1----:R-:W-:Y:S01]  /*0160*/  ISETP.GE.U32.AND P0, PT, R9, UR4, PT ;  /* 0x0000000409007c0c */ /* 0x002fe2000bf06070 */
[----:B------:R-:W0:Y:S01]  /*0170*/  S2UR UR5, SR_CgaCtaId ;  /* 0x00000000000579c3 */ /* 0x000e220000008800 */
[----:B------:R-:W-:-:S11]  /*0180*/  UMOV UR4, 0x400 ;  /* 0x0000040000047882 */ /* 0x000fd60000000000 */
[----:B------:R-:W-:Y:S01]  /*0190*/  @P0 IMAD.MOV.U32 R4, RZ, RZ, 0x0 ;  /* 0x00000000ff040424 */ /* 0x000fe200078e00ff */
[----:B------:R-:W-:Y:S01]  /*01a0*/  @P0 MOV R5, 0x3ff00000 ;  /* 0x3ff0000000050802 */ /* 0x000fe20000000f00 */
[----:B0-----:R-:W-:-:S05]  /*01b0*/  ULEA UR4, UR5, UR4, 0x18 ;  /* 0x0000000405047291 */ /* 0x001fca000f8ec0ff */
[----:B--2---:R0:W1:Y:S01]  /*01c0*/  @!P0 F2F.F64.F32 R4, R2 ;  /* 0x0000000200048310 */ /* 0x0040620000201800 */
[----:B---3--:R-:W-:Y:S01]  /*01d0*/  FMUL R8, R7, R2 ;  /* 0x0000000207087220 */ /* 0x008fe20000400000 */
[----:B------:R-:W-:Y:S01]  /*01e0*/  LEA R7, R11, UR4, 0x2 ;  /* 0x000000040b077c11 */ /* 0x000fe2000f8e10ff */
[----:B0-----:R-:W0:Y:S03]  /*01f0*/  LDC.64 R2, c[0x0][0x390] ;  /* 0x0000e400ff027b82 */ /* 0x001e260000000a00 */
[----:B------:R-:W-:Y:S02]  /*0200*/  LEA R11, R0, R7, 0x2 ;  /* 0x00000007000b7211 */ /* 0x000fe400078e10ff */
[----:B------:R-:W2:Y:S08]  /*0210*/  F2I.TRUNC.NTZ R8, R8 ;  /* 0x0000000800087305 */ /* 0x000eb0000020f100 */
[----:B-1----:R-:W1:Y:S01]  /*0220*/  F2I.F64.TRUNC R4, R4 ;  /* 0x0000000400047311 */ /* 0x002e62000030d100 */
[----:B0-----:R-:W-:Y:S01]  /*0230*/  IMAD.WIDE.U32 R2, R9, 0x4, R2 ;  /* 0x0000000409027825 */ /* 0x001fe200078e0002 */
[----:B-1----:R-:W-:Y:S04]  /*0240*/  STS [R7], R4 ;  /* 0x0000000407007388 */ /* 0x002fe80000000800 */
[----:B--2---:R-:W-:Y:S04]  /*0250*/  STS [R11], R8 ;  /* 0x000000080b007388 */ /* 0x004fe80000000800 */
[----:B------:R-:W0:Y:S02]  /*0260*/  LDS R0, [R7] ;  /* 0x0000000007007984 */ /* 0x000e240000000800 */
[----:B0-----:R-:W-:-:S05]  /*0270*/  I2FP.F32.S32 R5, R0 ;  /* 0x0000000000057245 */ /* 0x001fca0000201400 */
[----:B------:R-:W-:Y:S01]  /*0280*/  STG.E desc[UR6][R2.64], R5 ;  /* 0x0000000502007986 */ /* 0x000fe2000c101906 */
[----:B------:R-:W-:Y:S05]  /*0290*/  EXIT ;  /* 0x000000000000794d */ /* 0x000fea0003800000 */
.L_x_1:
[----:B------:R-:W-:-:S00]  /*02a0*/  BRA `(.L_x_1) ;  /* 0xfffffffc00fc7947 */ /* 0x000fc0000383ffff */
[----:B------:R-:W-:-:S00]  /*02b0*/  NOP ;  /* 0x0000000000007918 */ /* 0x000fc00000000000 */
        /* <DEDUP_REMOVED lines=12> */
.L_x_2:


//--------------------- .nv.global.init           --------------------------
	.section	.nv.global.init,"aw",@progbits
.nv.global.init:
	.type		$str,@object
	.size		$str,(.L_0 - $str)
$str:
        /*0000*/ 	.byte	0x6c, 0x65, 0x67, 0x75, 0xc3, 0xa9, 0x00
.L_0:


//--------------------- .nv.shared._Z19vectorScalarProductPfS_S_i --------------------------
	.section	.nv.shared._Z19vectorScalarProductPfS_S_i,"aw",@nobits
	.sectionflags	@""
	.align	16
	.zero		1024


//--------------------- .nv.shared.reserved.0     --------------------------
	.section	.nv.shared.reserved.0,"aw",@nobits
	.weak		__nv_reservedSMEM_offset_0_alias
	.size		__nv_reservedSMEM_offset_0_alias, 0, 64
	.other		__nv_reservedSMEM_offset_0_alias,@"STO_CUDA_RESERVED_SHARED STV_DEFAULT"
__nv_reservedSMEM_offset_0_alias:
	.zero		0
	.zero		64


//--------------------- .nv.constant0._Z19vectorScalarProductPfS_S_i --------------------------
	.section	.nv.constant0._Z19vectorScalarProductPfS_S_i,"a",@progbits
	.sectionflags	@""
	.align	4
.nv.constant0._Z19vectorScalarProductPfS_S_i:
	.zero		924


//--------------------- SYMBOLS --------------------------

	.type		.nv.reservedSmem.offset0,@object
	.size		.nv.reservedSmem.offset0,0x4
	.type		.nv.reservedSmem.cap,@object
	.size		.nv.reservedSmem.cap,0x4
	.type		vprintf,@function
